//
// Generated by NVIDIA NVVM Compiler
//
// Compiler Build ID: CL-36424714
// Cuda compilation tools, release 13.0, V13.0.88
// Based on NVVM 20.0.0
//

.version 9.0
.target sm_100
.address_size 64

	// .globl	_Z12hello_kernelv
.extern .func  (.param .b32 func_retval0) vprintf
(
	.param .b64 vprintf_param_0,
	.param .b64 vprintf_param_1
)
;
.global .align 1 .b8 _ZN34_INTERNAL_4a1a53e9_4_k_cu_8beda7bc4cuda3std3__45__cpo5beginE[1];
.global .align 1 .b8 _ZN34_INTERNAL_4a1a53e9_4_k_cu_8beda7bc4cuda3std3__45__cpo3endE[1];
.global .align 1 .b8 _ZN34_INTERNAL_4a1a53e9_4_k_cu_8beda7bc4cuda3std3__45__cpo6cbeginE[1];
.global .align 1 .b8 _ZN34_INTERNAL_4a1a53e9_4_k_cu_8beda7bc4cuda3std3__45__cpo4cendE[1];
.global .align 1 .b8 _ZN34_INTERNAL_4a1a53e9_4_k_cu_8beda7bc4cuda3std3__45__cpo6rbeginE[1];
.global .align 1 .b8 _ZN34_INTERNAL_4a1a53e9_4_k_cu_8beda7bc4cuda3std3__45__cpo4rendE[1];
.global .align 1 .b8 _ZN34_INTERNAL_4a1a53e9_4_k_cu_8beda7bc4cuda3std3__45__cpo7crbeginE[1];
.global .align 1 .b8 _ZN34_INTERNAL_4a1a53e9_4_k_cu_8beda7bc4cuda3std3__45__cpo5crendE[1];
.global .align 1 .b8 _ZN34_INTERNAL_4a1a53e9_4_k_cu_8beda7bc4cuda3std3__436_GLOBAL__N__4a1a53e9_4_k_cu_8beda7bc6ignoreE[1];
.global .align 1 .b8 _ZN34_INTERNAL_4a1a53e9_4_k_cu_8beda7bc4cuda3std3__419piecewise_constructE[1];
.global .align 1 .b8 _ZN34_INTERNAL_4a1a53e9_4_k_cu_8beda7bc4cuda3std3__48in_placeE[1];
.global .align 1 .b8 _ZN34_INTERNAL_4a1a53e9_4_k_cu_8beda7bc4cuda3std3__420unreachable_sentinelE[1];
.global .align 1 .b8 _ZN34_INTERNAL_4a1a53e9_4_k_cu_8beda7bc4cuda3std3__47nulloptE[1];
.global .align 1 .b8 _ZN34_INTERNAL_4a1a53e9_4_k_cu_8beda7bc4cuda3std3__48unexpectE[1];
.global .align 1 .b8 _ZN34_INTERNAL_4a1a53e9_4_k_cu_8beda7bc4cuda3std6ranges3__45__cpo4swapE[1];
.global .align 1 .b8 _ZN34_INTERNAL_4a1a53e9_4_k_cu_8beda7bc4cuda3std6ranges3__45__cpo9iter_moveE[1];
.global .align 1 .b8 _ZN34_INTERNAL_4a1a53e9_4_k_cu_8beda7bc4cuda3std6ranges3__45__cpo5beginE[1];
.global .align 1 .b8 _ZN34_INTERNAL_4a1a53e9_4_k_cu_8beda7bc4cuda3std6ranges3__45__cpo3endE[1];
.global .align 1 .b8 _ZN34_INTERNAL_4a1a53e9_4_k_cu_8beda7bc4cuda3std6ranges3__45__cpo6cbeginE[1];
.global .align 1 .b8 _ZN34_INTERNAL_4a1a53e9_4_k_cu_8beda7bc4cuda3std6ranges3__45__cpo4cendE[1];
.global .align 1 .b8 _ZN34_INTERNAL_4a1a53e9_4_k_cu_8beda7bc4cuda3std6ranges3__45__cpo7advanceE[1];
.global .align 1 .b8 _ZN34_INTERNAL_4a1a53e9_4_k_cu_8beda7bc4cuda3std6ranges3__45__cpo9iter_swapE[1];
.global .align 1 .b8 _ZN34_INTERNAL_4a1a53e9_4_k_cu_8beda7bc4cuda3std6ranges3__45__cpo4nextE[1];
.global .align 1 .b8 _ZN34_INTERNAL_4a1a53e9_4_k_cu_8beda7bc4cuda3std6ranges3__45__cpo4prevE[1];
.global .align 1 .b8 _ZN34_INTERNAL_4a1a53e9_4_k_cu_8beda7bc4cuda3std6ranges3__45__cpo4dataE[1];
.global .align 1 .b8 _ZN34_INTERNAL_4a1a53e9_4_k_cu_8beda7bc4cuda3std6ranges3__45__cpo5cdataE[1];
.global .align 1 .b8 _ZN34_INTERNAL_4a1a53e9_4_k_cu_8beda7bc4cuda3std6ranges3__45__cpo4sizeE[1];
.global .align 1 .b8 _ZN34_INTERNAL_4a1a53e9_4_k_cu_8beda7bc4cuda3std6ranges3__45__cpo5ssizeE[1];
.global .align 1 .b8 _ZN34_INTERNAL_4a1a53e9_4_k_cu_8beda7bc4cuda3std6ranges3__45__cpo8distanceE[1];
.global .align 1 .b8 _ZN34_INTERNAL_4a1a53e9_4_k_cu_8beda7bc6thrust24THRUST_300001_SM_1000_NS8cuda_cub3parE[1];
.global .align 1 .b8 _ZN34_INTERNAL_4a1a53e9_4_k_cu_8beda7bc6thrust24THRUST_300001_SM_1000_NS8cuda_cub10par_nosyncE[1];
.global .align 1 .b8 _ZN34_INTERNAL_4a1a53e9_4_k_cu_8beda7bc6thrust24THRUST_300001_SM_1000_NS6system6detail10sequential3seqE[1];
.global .align 1 .b8 _ZN34_INTERNAL_4a1a53e9_4_k_cu_8beda7bc6thrust24THRUST_300001_SM_1000_NS12placeholders2_1E[1];
.global .align 1 .b8 _ZN34_INTERNAL_4a1a53e9_4_k_cu_8beda7bc6thrust24THRUST_300001_SM_1000_NS12placeholders2_2E[1];
.global .align 1 .b8 _ZN34_INTERNAL_4a1a53e9_4_k_cu_8beda7bc6thrust24THRUST_300001_SM_1000_NS12placeholders2_3E[1];
.global .align 1 .b8 _ZN34_INTERNAL_4a1a53e9_4_k_cu_8beda7bc6thrust24THRUST_300001_SM_1000_NS12placeholders2_4E[1];
.global .align 1 .b8 _ZN34_INTERNAL_4a1a53e9_4_k_cu_8beda7bc6thrust24THRUST_300001_SM_1000_NS12placeholders2_5E[1];
.global .align 1 .b8 _ZN34_INTERNAL_4a1a53e9_4_k_cu_8beda7bc6thrust24THRUST_300001_SM_1000_NS12placeholders2_6E[1];
.global .align 1 .b8 _ZN34_INTERNAL_4a1a53e9_4_k_cu_8beda7bc6thrust24THRUST_300001_SM_1000_NS12placeholders2_7E[1];
.global .align 1 .b8 _ZN34_INTERNAL_4a1a53e9_4_k_cu_8beda7bc6thrust24THRUST_300001_SM_1000_NS12placeholders2_8E[1];
.global .align 1 .b8 _ZN34_INTERNAL_4a1a53e9_4_k_cu_8beda7bc6thrust24THRUST_300001_SM_1000_NS12placeholders2_9E[1];
.global .align 1 .b8 _ZN34_INTERNAL_4a1a53e9_4_k_cu_8beda7bc6thrust24THRUST_300001_SM_1000_NS12placeholders3_10E[1];
.global .align 1 .b8 _ZN34_INTERNAL_4a1a53e9_4_k_cu_8beda7bc6thrust24THRUST_300001_SM_1000_NS3seqE[1];
.global .align 1 .b8 $str[23] = {72, 101, 108, 108, 111, 32, 87, 111, 114, 108, 100, 32, 102, 114, 111, 109, 32, 71, 80, 85, 33, 10};

.visible .entry _Z12hello_kernelv()
{
	.reg .b32 	%r<3>;
	.reg .b64 	%rd<3>;

	mov.u64 	%rd1, $str;
	cvta.global.u64 	%rd2, %rd1;
	{ // callseq 0, 0
	.param .b64 param0;
	st.param.b64 	[param0], %rd2;
	.param .b64 param1;
	st.param.b64 	[param1], 0;
	.param .b32 retval0;
	call.uni (retval0), 
	vprintf, 
	(
	param0, 
	param1
	);
	ld.param.b32 	%r1, [retval0];
	} // callseq 0
	ret;

}
	// .globl	_ZN3cub18CUB_300001_SM_10006detail11EmptyKernelIvEEvv
.visible .entry _ZN3cub18CUB_300001_SM_10006detail11EmptyKernelIvEEvv()
{


	ret;

}


// ===== COMPILED SASS (sm_100) =====

	.target	sm_100

	.elftype	@"ET_EXEC"


//--------------------- .note.nv.tkinfo           --------------------------
	.section	.note.nv.tkinfo,"",@"SHT_NOTE"
	.sectionflags	@"SHF_NOTE_NV_TKINFO"
	.tkinfo
        /*0018*/ 	.word	0x00000002
        /*0030*/ 	.string	""
        /*0030*/ 	.string	"ptxas"
        /*0030*/ 	.string	"Cuda compilation tools, release 13.0, V13.0.88"
        /*0030*/ 	.string	"Build cuda_13.0.r13.0/compiler.36424714_0"
        /*0030*/ 	.string	"-arch sm_100 -m 64 "



//--------------------- .note.nv.cuinfo           --------------------------
	.section	.note.nv.cuinfo,"",@"SHT_NOTE"
	.sectionflags	@"SHF_NOTE_NV_CUINFO"
        /*0018*/ 	.short	0x0002
        /*001a*/ 	.short	0x0064
        /*001c*/ 	.short	0x0082
	.zero		2


//--------------------- .nv.info                  --------------------------
	.section	.nv.info,"",@"SHT_CUDA_INFO"
	.align	4


	//----- nvinfo : EIATTR_REGCOUNT
	.align		4
        /*0000*/ 	.byte	0x04, 0x2f
        /*0002*/ 	.short	(.L_45 - .L_44)
	.align		4
.L_44:
        /*0004*/ 	.word	index@(_Z12hello_kernelv)
        /*0008*/ 	.word	0x00000018


	//----- nvinfo : EIATTR_FRAME_SIZE
	.align		4
.L_45:
        /*000c*/ 	.byte	0x04, 0x11
        /*000e*/ 	.short	(.L_47 - .L_46)
	.align		4
.L_46:
        /*0010*/ 	.word	index@(_Z12hello_kernelv)
        /*0014*/ 	.word	0x00000000


	//----- nvinfo : EIATTR_REGCOUNT
	.align		4
.L_47:
        /*0018*/ 	.byte	0x04, 0x2f
        /*001a*/ 	.short	(.L_49 - .L_48)
	.align		4
.L_48:
        /*001c*/ 	.word	index@(_ZN3cub18CUB_300001_SM_10006detail11EmptyKernelIvEEvv)
        /*0020*/ 	.word	0x00000004


	//----- nvinfo : EIATTR_FRAME_SIZE
	.align		4
.L_49:
        /*0024*/ 	.byte	0x04, 0x11
        /*0026*/ 	.short	(.L_51 - .L_50)
	.align		4
.L_50:
        /*0028*/ 	.word	index@(_ZN3cub18CUB_300001_SM_10006detail11EmptyKernelIvEEvv)
        /*002c*/ 	.word	0x00000000


	//----- nvinfo : EIATTR_MIN_STACK_SIZE
	.align		4
.L_51:
        /*0030*/ 	.byte	0x04, 0x12
        /*0032*/ 	.short	(.L_53 - .L_52)
	.align		4
.L_52:
        /*0034*/ 	.word	index@(_ZN3cub18CUB_300001_SM_10006detail11EmptyKernelIvEEvv)
        /*0038*/ 	.word	0x00000000


	//----- nvinfo : EIATTR_MIN_STACK_SIZE
	.align		4
.L_53:
        /*003c*/ 	.byte	0x04, 0x12
        /*003e*/ 	.short	(.L_55 - .L_54)
	.align		4
.L_54:
        /*0040*/ 	.word	index@(_Z12hello_kernelv)
        /*0044*/ 	.word	0x00000000
.L_55:


//--------------------- .nv.compat                --------------------------
	.section	.nv.compat,"",@"SHT_CUDA_COMPAT_INFO"
	.align	4
        /*0000*/ 	.byte	0x02, 0x09, 0x00, 0x00, 0x02, 0x02, 0x01, 0x00, 0x02, 0x05, 0x05, 0x00, 0x03, 0x07, 0x01, 0x01
        /*0010*/ 	.byte	0x02, 0x03, 0x00, 0x00, 0x02, 0x06, 0x01, 0x00, 0x04, 0x0b, 0x08, 0x00, 0x09, 0x00, 0x00, 0x00
        /*0020*/ 	.byte	0x00, 0x00, 0x00, 0x00


//--------------------- .nv.info._ZN3cub18CUB_300001_SM_10006detail11EmptyKernelIvEEvv --------------------------
	.section	.nv.info._ZN3cub18CUB_300001_SM_10006detail11EmptyKernelIvEEvv,"",@"SHT_CUDA_INFO"
	.sectionflags	@""
	.align	4


	//----- nvinfo : EIATTR_CUDA_API_VERSION
	.align		4
        /*0000*/ 	.byte	0x04, 0x37
        /*0002*/ 	.short	(.L_57 - .L_56)
.L_56:
        /*0004*/ 	.word	0x00000082


	//----- nvinfo : EIATTR_SPARSE_MMA_MASK
	.align		4
.L_57:
        /*0008*/ 	.byte	0x03, 0x50
        /*000a*/ 	.short	0x0000


	//----- nvinfo : EIATTR_MAXREG_COUNT
	.align		4
        /*000c*/ 	.byte	0x03, 0x1b
        /*000e*/ 	.short	0x00ff


	//----- nvinfo : EIATTR_MERCURY_ISA_VERSION
	.align		4
        /*0010*/ 	.byte	0x03, 0x5f
        /*0012*/ 	.short	0x0101


	//----- nvinfo : EIATTR_VRC_CTA_INIT_COUNT
	.align		4
        /*0014*/ 	.byte	0x02, 0x4a
	.zero		1
	.zero		1


	//----- nvinfo : EIATTR_EXIT_INSTR_OFFSETS
	.align		4
        /*0018*/ 	.byte	0x04, 0x1c
        /*001a*/ 	.short	(.L_59 - .L_58)


	//   ....[0]....
.L_58:
        /*001c*/ 	.word	0x00000010


	//----- nvinfo : EIATTR_SW_WAR
	.align		4
.L_59:
        /*0020*/ 	.byte	0x04, 0x36
        /*0022*/ 	.short	(.L_61 - .L_60)
.L_60:
        /*0024*/ 	.word	0x00000008
.L_61:


//--------------------- .nv.info._Z12hello_kernelv --------------------------
	.section	.nv.info._Z12hello_kernelv,"",@"SHT_CUDA_INFO"
	.sectionflags	@""
	.align	4


	//----- nvinfo : EIATTR_CUDA_API_VERSION
	.align		4
        /*0000*/ 	.byte	0x04, 0x37
        /*0002*/ 	.short	(.L_63 - .L_62)
.L_62:
        /*0004*/ 	.word	0x00000082


	//----- nvinfo : EIATTR_SPARSE_MMA_MASK
	.align		4
.L_63:
        /*0008*/ 	.byte	0x03, 0x50
        /*000a*/ 	.short	0x0000


	//----- nvinfo : EIATTR_MAXREG_COUNT
	.align		4
        /*000c*/ 	.byte	0x03, 0x1b
        /*000e*/ 	.short	0x00ff


	//----- nvinfo : EIATTR_EXTERNS
	.align		4
        /*0010*/ 	.byte	0x04, 0x0f
        /*0012*/ 	.short	(.L_65 - .L_64)


	//   ....[0]....
	.align		4
.L_64:
        /*0014*/ 	.word	index@(vprintf)


	//----- nvinfo : EIATTR_MERCURY_ISA_VERSION
	.align		4
.L_65:
        /*0018*/ 	.byte	0x03, 0x5f
        /*001a*/ 	.short	0x0101


	//----- nvinfo : EIATTR_VRC_CTA_INIT_COUNT
	.align		4
        /*001c*/ 	.byte	0x02, 0x4a
	.zero		1
	.zero		1


	//----- nvinfo : EIATTR_SYSCALL_OFFSETS
	.align		4
        /*0020*/ 	.byte	0x04, 0x46
        /*0022*/ 	.short	(.L_67 - .L_66)


	//   ....[0]....
.L_66:
        /*0024*/ 	.word	0x00000080


	//----- nvinfo : EIATTR_EXIT_INSTR_OFFSETS
	.align		4
.L_67:
        /*0028*/ 	.byte	0x04, 0x1c
        /*002a*/ 	.short	(.L_69 - .L_68)


	//   ....[0]....
.L_68:
        /*002c*/ 	.word	0x00000090


	//----- nvinfo : EIATTR_SW_WAR
	.align		4
.L_69:
        /*0030*/ 	.byte	0x04, 0x36
        /*0032*/ 	.short	(.L_71 - .L_70)
.L_70:
        /*0034*/ 	.word	0x00000008
.L_71:


//--------------------- .nv.callgraph             --------------------------
	.section	.nv.callgraph,"",@"SHT_CUDA_CALLGRAPH"
	.align	4
	.sectionentsize	8
	.align		4
        /*0000*/ 	.word	0x00000000
	.align		4
        /*0004*/ 	.word	0xffffffff
	.align		4
        /*0008*/ 	.word	index@(_Z12hello_kernelv)
	.align		4
        /*000c*/ 	.word	index@(vprintf)
	.align		4
        /*0010*/ 	.word	0x00000000
	.align		4
        /*0014*/ 	.word	0xfffffffe
	.align		4
        /*0018*/ 	.word	0x00000000
	.align		4
        /*001c*/ 	.word	0xfffffffd
	.align		4
        /*0020*/ 	.word	0x00000000
	.align		4
        /*0024*/ 	.word	0xfffffffc


//--------------------- .nv.constant4             --------------------------
	.section	.nv.constant4,"a",@progbits
	.align	8
	.align		8
.nv.constant4:
        /*0000*/ 	.dword	_ZN34_INTERNAL_4a1a53e9_4_k_cu_8beda7bc4cuda3std3__45__cpo5beginE
	.align		8
        /*0008*/ 	.dword	_ZN34_INTERNAL_4a1a53e9_4_k_cu_8beda7bc4cuda3std3__45__cpo3endE
	.align		8
        /*0010*/ 	.dword	_ZN34_INTERNAL_4a1a53e9_4_k_cu_8beda7bc4cuda3std3__45__cpo6cbeginE
	.align		8
        /*0018*/ 	.dword	_ZN34_INTERNAL_4a1a53e9_4_k_cu_8beda7bc4cuda3std3__45__cpo4cendE
	.align		8
        /*0020*/ 	.dword	_ZN34_INTERNAL_4a1a53e9_4_k_cu_8beda7bc4cuda3std3__45__cpo6rbeginE
	.align		8
        /*0028*/ 	.dword	_ZN34_INTERNAL_4a1a53e9_4_k_cu_8beda7bc4cuda3std3__45__cpo4rendE
	.align		8
        /*0030*/ 	.dword	_ZN34_INTERNAL_4a1a53e9_4_k_cu_8beda7bc4cuda3std3__45__cpo7crbeginE
	.align		8
        /*0038*/ 	.dword	_ZN34_INTERNAL_4a1a53e9_4_k_cu_8beda7bc4cuda3std3__45__cpo5crendE
	.align		8
        /*0040*/ 	.dword	_ZN34_INTERNAL_4a1a53e9_4_k_cu_8beda7bc4cuda3std3__436_GLOBAL__N__4a1a53e9_4_k_cu_8beda7bc6ignoreE
	.align		8
        /*0048*/ 	.dword	_ZN34_INTERNAL_4a1a53e9_4_k_cu_8beda7bc4cuda3std3__419piecewise_constructE
	.align		8
        /*0050*/ 	.dword	_ZN34_INTERNAL_4a1a53e9_4_k_cu_8beda7bc4cuda3std3__48in_placeE
	.align		8
        /*0058*/ 	.dword	_ZN34_INTERNAL_4a1a53e9_4_k_cu_8beda7bc4cuda3std3__420unreachable_sentinelE
	.align		8
        /*0060*/ 	.dword	_ZN34_INTERNAL_4a1a53e9_4_k_cu_8beda7bc4cuda3std3__47nulloptE
	.align		8
        /*0068*/ 	.dword	_ZN34_INTERNAL_4a1a53e9_4_k_cu_8beda7bc4cuda3std3__48unexpectE
	.align		8
        /*0070*/ 	.dword	_ZN34_INTERNAL_4a1a53e9_4_k_cu_8beda7bc4cuda3std6ranges3__45__cpo4swapE
	.align		8
        /*0078*/ 	.dword	_ZN34_INTERNAL_4a1a53e9_4_k_cu_8beda7bc4cuda3std6ranges3__45__cpo9iter_moveE
	.align		8
        /*0080*/ 	.dword	_ZN34_INTERNAL_4a1a53e9_4_k_cu_8beda7bc4cuda3std6ranges3__45__cpo5beginE
	.align		8
        /*0088*/ 	.dword	_ZN34_INTERNAL_4a1a53e9_4_k_cu_8beda7bc4cuda3std6ranges3__45__cpo3endE
	.align		8
        /*0090*/ 	.dword	_ZN34_INTERNAL_4a1a53e9_4_k_cu_8beda7bc4cuda3std6ranges3__45__cpo6cbeginE
	.align		8
        /*0098*/ 	.dword	_ZN34_INTERNAL_4a1a53e9_4_k_cu_8beda7bc4cuda3std6ranges3__45__cpo4cendE
	.align		8
        /*00a0*/ 	.dword	_ZN34_INTERNAL_4a1a53e9_4_k_cu_8beda7bc4cuda3std6ranges3__45__cpo7advanceE
	.align		8
        /*00a8*/ 	.dword	_ZN34_INTERNAL_4a1a53e9_4_k_cu_8beda7bc4cuda3std6ranges3__45__cpo9iter_swapE
	.align		8
        /*00b0*/ 	.dword	_ZN34_INTERNAL_4a1a53e9_4_k_cu_8beda7bc4cuda3std6ranges3__45__cpo4nextE
	.align		8
        /*00b8*/ 	.dword	_ZN34_INTERNAL_4a1a53e9_4_k_cu_8beda7bc4cuda3std6ranges3__45__cpo4prevE
	.align		8
        /*00c0*/ 	.dword	_ZN34_INTERNAL_4a1a53e9_4_k_cu_8beda7bc4cuda3std6ranges3__45__cpo4dataE
	.align		8
        /*00c8*/ 	.dword	_ZN34_INTERNAL_4a1a53e9_4_k_cu_8beda7bc4cuda3std6ranges3__45__cpo5cdataE
	.align		8
        /*00d0*/ 	.dword	_ZN34_INTERNAL_4a1a53e9_4_k_cu_8beda7bc4cuda3std6ranges3__45__cpo4sizeE
	.align		8
        /*00d8*/ 	.dword	_ZN34_INTERNAL_4a1a53e9_4_k_cu_8beda7bc4cuda3std6ranges3__45__cpo5ssizeE
	.align		8
        /*00e0*/ 	.dword	_ZN34_INTERNAL_4a1a53e9_4_k_cu_8beda7bc4cuda3std6ranges3__45__cpo8distanceE
	.align		8
        /*00e8*/ 	.dword	_ZN34_INTERNAL_4a1a53e9_4_k_cu_8beda7bc6thrust24THRUST_300001_SM_1000_NS8cuda_cub3parE
	.align		8
        /*00f0*/ 	.dword	_ZN34_INTERNAL_4a1a53e9_4_k_cu_8beda7bc6thrust24THRUST_300001_SM_1000_NS8cuda_cub10par_nosyncE
	.align		8
        /*00f8*/ 	.dword	_ZN34_INTERNAL_4a1a53e9_4_k_cu_8beda7bc6thrust24THRUST_300001_SM_1000_NS6system6detail10sequential3seqE
	.align		8
        /*0100*/ 	.dword	_ZN34_INTERNAL_4a1a53e9_4_k_cu_8beda7bc6thrust24THRUST_300001_SM_1000_NS12placeholders2_1E
	.align		8
        /*0108*/ 	.dword	_ZN34_INTERNAL_4a1a53e9_4_k_cu_8beda7bc6thrust24THRUST_300001_SM_1000_NS12placeholders2_2E
	.align		8
        /*0110*/ 	.dword	_ZN34_INTERNAL_4a1a53e9_4_k_cu_8beda7bc6thrust24THRUST_300001_SM_1000_NS12placeholders2_3E
	.align		8
        /*0118*/ 	.dword	_ZN34_INTERNAL_4a1a53e9_4_k_cu_8beda7bc6thrust24THRUST_300001_SM_1000_NS12placeholders2_4E
	.align		8
        /*0120*/ 	.dword	_ZN34_INTERNAL_4a1a53e9_4_k_cu_8beda7bc6thrust24THRUST_300001_SM_1000_NS12placeholders2_5E
	.align		8
        /*0128*/ 	.dword	_ZN34_INTERNAL_4a1a53e9_4_k_cu_8beda7bc6thrust24THRUST_300001_SM_1000_NS12placeholders2_6E
	.align		8
        /*0130*/ 	.dword	_ZN34_INTERNAL_4a1a53e9_4_k_cu_8beda7bc6thrust24THRUST_300001_SM_1000_NS12placeholders2_7E
	.align		8
        /*0138*/ 	.dword	_ZN34_INTERNAL_4a1a53e9_4_k_cu_8beda7bc6thrust24THRUST_300001_SM_1000_NS12placeholders2_8E
	.align		8
        /*0140*/ 	.dword	_ZN34_INTERNAL_4a1a53e9_4_k_cu_8beda7bc6thrust24THRUST_300001_SM_1000_NS12placeholders2_9E
	.align		8
        /*0148*/ 	.dword	_ZN34_INTERNAL_4a1a53e9_4_k_cu_8beda7bc6thrust24THRUST_300001_SM_1000_NS12placeholders3_10E
	.align		8
        /*0150*/ 	.dword	_ZN34_INTERNAL_4a1a53e9_4_k_cu_8beda7bc6thrust24THRUST_300001_SM_1000_NS3seqE
	.align		8
        /*0158*/ 	.dword	$str
	.align		8
        /*0160*/ 	.dword	vprintf


//--------------------- .text._ZN3cub18CUB_300001_SM_10006detail11EmptyKernelIvEEvv --------------------------
	.section	.text._ZN3cub18CUB_300001_SM_10006detail11EmptyKernelIvEEvv,"ax",@progbits
	.align	128
        .global         _ZN3cub18CUB_300001_SM_10006detail11EmptyKernelIvEEvv
        .type           _ZN3cub18CUB_300001_SM_10006detail11EmptyKernelIvEEvv,@function
        .size           _ZN3cub18CUB_300001_SM_10006detail11EmptyKernelIvEEvv,(.L_x_3 - _ZN3cub18CUB_300001_SM_10006detail11EmptyKernelIvEEvv)
        .other          _ZN3cub18CUB_300001_SM_10006detail11EmptyKernelIvEEvv,@"STO_CUDA_ENTRY STV_DEFAULT"
_ZN3cub18CUB_300001_SM_10006detail11EmptyKernelIvEEvv:
.text._ZN3cub18CUB_300001_SM_10006detail11EmptyKernelIvEEvv:
[----:B------:R-:W-:Y:S01]  /*0000*/  LDC R1, c[0x0][0x37c] ;  /* 0x0000df00ff017b82 */ /* 0x000fe20000000800 */
[----:B------:R-:W-:Y:S05]  /*0010*/  EXIT ;  /* 0x000000000000794d */ /* 0x000fea0003800000 */
.L_x_0:
[----:B------:R-:W-:-:S00]  /*0020*/  BRA `(.L_x_0) ;  /* 0xfffffffc00fc7947 */ /* 0x000fc0000383ffff */
[----:B------:R-:W-:-:S00]  /*0030*/  NOP ;  /* 0x0000000000007918 */ /* 0x000fc00000000000 */
        /* <DEDUP_REMOVED lines=12> */
.L_x_3:


//--------------------- .text._Z12hello_kernelv   --------------------------
	.section	.text._Z12hello_kernelv,"ax",@progbits
	.align	128
        .global         _Z12hello_kernelv
        .type           _Z12hello_kernelv,@function
        .size           _Z12hello_kernelv,(.L_x_4 - _Z12hello_kernelv)
        .other          _Z12hello_kernelv,@"STO_CUDA_ENTRY STV_DEFAULT"
_Z12hello_kernelv:
.text._Z12hello_kernelv:
[----:B------:R-:W0:Y:S01]  /*0000*/  LDC R1, c[0x0][0x37c] ;  /* 0x0000df00ff017b82 */ /* 0x000e220000000800 */
[----:B------:R-:W-:Y:S01]  /*0010*/  MOV R0, 0x160 ;  /* 0x0000016000007802 */ /* 0x000fe20000000f00 */
[----:B------:R-:W1:Y:S01]  /*0020*/  LDCU.64 UR4, c[0x4][0x158] ;  /* 0x01002b00ff0477ac */ /* 0x000e620008000a00 */
[----:B------:R-:W-:-:S05]  /*0030*/  CS2R R6, SRZ ;  /* 0x0000000000067805 */ /* 0x000fca000001ff00 */
[----:B------:R2:W3:Y:S01]  /*0040*/  LDC.64 R2, c[0x4][R0] ;  /* 0x0100000000027b82 */ /* 0x0004e20000000a00 */
[----:B-1----:R-:W-:Y:S02]  /*0050*/  IMAD.U32 R4, RZ, RZ, UR4 ;  /* 0x00000004ff047e24 */ /* 0x002fe4000f8e00ff */
[----:B--2---:R-:W-:-:S07]  /*0060*/  IMAD.U32 R5, RZ, RZ, UR5 ;  /* 0x00000005ff057e24 */ /* 0x004fce000f8e00ff */
[----:B------:R-:W-:-:S07]  /*0070*/  LEPC R20, `(.L_x_1) ;  /* 0x000000001014794e */ /* 0x000fce0000000000 */
[----:B0--3--:R-:W-:Y:S05]  /*0080*/  CALL.ABS.NOINC R2 ;  /* 0x0000000002007343 */ /* 0x009fea0003c00000 */
.L_x_1:
[----:B------:R-:W-:Y:S05]  /*0090*/  EXIT ;  /* 0x000000000000794d */ /* 0x000fea0003800000 */
.L_x_2:
        /* <DEDUP_REMOVED lines=14> */
.L_x_4:


//--------------------- .nv.global.init           --------------------------
	.section	.nv.global.init,"aw",@progbits
.nv.global.init:
	.type		$str,@object
	.size		$str,(.L_43 - $str)
$str:
        /*0000*/ 	.byte	0x48, 0x65, 0x6c, 0x6c, 0x6f, 0x20, 0x57, 0x6f, 0x72, 0x6c, 0x64, 0x20, 0x66, 0x72, 0x6f, 0x6d
        /*0010*/ 	.byte	0x20, 0x47, 0x50, 0x55, 0x21, 0x0a, 0x00
.L_43:


//--------------------- .nv.shared.reserved.0     --------------------------
	.section	.nv.shared.reserved.0,"aw",@nobits
	.weak		__nv_reservedSMEM_offset_0_alias
	.size		__nv_reservedSMEM_offset_0_alias, 0, 64
	.other		__nv_reservedSMEM_offset_0_alias,@"STO_CUDA_RESERVED_SHARED STV_DEFAULT"
__nv_reservedSMEM_offset_0_alias:
	.zero		0
	.zero		64


//--------------------- .nv.global                --------------------------
	.section	.nv.global,"aw",@nobits
.nv.global:
	.type		_ZN34_INTERNAL_4a1a53e9_4_k_cu_8beda7bc6thrust24THRUST_300001_SM_1000_NS3seqE,@object
	.size		_ZN34_INTERNAL_4a1a53e9_4_k_cu_8beda7bc6thrust24THRUST_300001_SM_1000_NS3seqE,(_ZN34_INTERNAL_4a1a53e9_4_k_cu_8beda7bc4cuda3std3__48in_placeE - _ZN34_INTERNAL_4a1a53e9_4_k_cu_8beda7bc6thrust24THRUST_300001_SM_1000_NS3seqE)
_ZN34_INTERNAL_4a1a53e9_4_k_cu_8beda7bc6thrust24THRUST_300001_SM_1000_NS3seqE:
	.zero		1
	.type		_ZN34_INTERNAL_4a1a53e9_4_k_cu_8beda7bc4cuda3std3__48in_placeE,@object
	.size		_ZN34_INTERNAL_4a1a53e9_4_k_cu_8beda7bc4cuda3std3__48in_placeE,(_ZN34_INTERNAL_4a1a53e9_4_k_cu_8beda7bc4cuda3std6ranges3__45__cpo4sizeE - _ZN34_INTERNAL_4a1a53e9_4_k_cu_8beda7bc4cuda3std3__48in_placeE)
_ZN34_INTERNAL_4a1a53e9_4_k_cu_8beda7bc4cuda3std3__48in_placeE:
	.zero		1
	.type		_ZN34_INTERNAL_4a1a53e9_4_k_cu_8beda7bc4cuda3std6ranges3__45__cpo4sizeE,@object
	.size		_ZN34_INTERNAL_4a1a53e9_4_k_cu_8beda7bc4cuda3std6ranges3__45__cpo4sizeE,(_ZN34_INTERNAL_4a1a53e9_4_k_cu_8beda7bc6thrust24THRUST_300001_SM_1000_NS12placeholders2_3E - _ZN34_INTERNAL_4a1a53e9_4_k_cu_8beda7bc4cuda3std6ranges3__45__cpo4sizeE)
_ZN34_INTERNAL_4a1a53e9_4_k_cu_8beda7bc4cuda3std6ranges3__45__cpo4sizeE:
	.zero		1
	.type		_ZN34_INTERNAL_4a1a53e9_4_k_cu_8beda7bc6thrust24THRUST_300001_SM_1000_NS12placeholders2_3E,@object
	.size		_ZN34_INTERNAL_4a1a53e9_4_k_cu_8beda7bc6thrust24THRUST_300001_SM_1000_NS12placeholders2_3E,(_ZN34_INTERNAL_4a1a53e9_4_k_cu_8beda7bc4cuda3std3__45__cpo6cbeginE - _ZN34_INTERNAL_4a1a53e9_4_k_cu_8beda7bc6thrust24THRUST_300001_SM_1000_NS12placeholders2_3E)
_ZN34_INTERNAL_4a1a53e9_4_k_cu_8beda7bc6thrust24THRUST_300001_SM_1000_NS12placeholders2_3E:
	.zero		1
	.type		_ZN34_INTERNAL_4a1a53e9_4_k_cu_8beda7bc4cuda3std3__45__cpo6cbeginE,@object
	.size		_ZN34_INTERNAL_4a1a53e9_4_k_cu_8beda7bc4cuda3std3__45__cpo6cbeginE,(_ZN34_INTERNAL_4a1a53e9_4_k_cu_8beda7bc4cuda3std6ranges3__45__cpo6cbeginE - _ZN34_INTERNAL_4a1a53e9_4_k_cu_8beda7bc4cuda3std3__45__cpo6cbeginE)
_ZN34_INTERNAL_4a1a53e9_4_k_cu_8beda7bc4cuda3std3__45__cpo6cbeginE:
	.zero		1
	.type		_ZN34_INTERNAL_4a1a53e9_4_k_cu_8beda7bc4cuda3std6ranges3__45__cpo6cbeginE,@object
	.size		_ZN34_INTERNAL_4a1a53e9_4_k_cu_8beda7bc4cuda3std6ranges3__45__cpo6cbeginE,(_ZN34_INTERNAL_4a1a53e9_4_k_cu_8beda7bc6thrust24THRUST_300001_SM_1000_NS12placeholders2_7E - _ZN34_INTERNAL_4a1a53e9_4_k_cu_8beda7bc4cuda3std6ranges3__45__cpo6cbeginE)
_ZN34_INTERNAL_4a1a53e9_4_k_cu_8beda7bc4cuda3std6ranges3__45__cpo6cbeginE:
	.zero		1
	.type		_ZN34_INTERNAL_4a1a53e9_4_k_cu_8beda7bc6thrust24THRUST_300001_SM_1000_NS12placeholders2_7E,@object
	.size		_ZN34_INTERNAL_4a1a53e9_4_k_cu_8beda7bc6thrust24THRUST_300001_SM_1000_NS12placeholders2_7E,(_ZN34_INTERNAL_4a1a53e9_4_k_cu_8beda7bc4cuda3std3__45__cpo7crbeginE - _ZN34_INTERNAL_4a1a53e9_4_k_cu_8beda7bc6thrust24THRUST_300001_SM_1000_NS12placeholders2_7E)
_ZN34_INTERNAL_4a1a53e9_4_k_cu_8beda7bc6thrust24THRUST_300001_SM_1000_NS12placeholders2_7E:
	.zero		1
	.type		_ZN34_INTERNAL_4a1a53e9_4_k_cu_8beda7bc4cuda3std3__45__cpo7crbeginE,@object
	.size		_ZN34_INTERNAL_4a1a53e9_4_k_cu_8beda7bc4cuda3std3__45__cpo7crbeginE,(_ZN34_INTERNAL_4a1a53e9_4_k_cu_8beda7bc4cuda3std6ranges3__45__cpo4nextE - _ZN34_INTERNAL_4a1a53e9_4_k_cu_8beda7bc4cuda3std3__45__cpo7crbeginE)
_ZN34_INTERNAL_4a1a53e9_4_k_cu_8beda7bc4cuda3std3__45__cpo7crbeginE:
	.zero		1
	.type		_ZN34_INTERNAL_4a1a53e9_4_k_cu_8beda7bc4cuda3std6ranges3__45__cpo4nextE,@object
	.size		_ZN34_INTERNAL_4a1a53e9_4_k_cu_8beda7bc4cuda3std6ranges3__45__cpo4nextE,(_ZN34_INTERNAL_4a1a53e9_4_k_cu_8beda7bc4cuda3std6ranges3__45__cpo4swapE - _ZN34_INTERNAL_4a1a53e9_4_k_cu_8beda7bc4cuda3std6ranges3__45__cpo4nextE)
_ZN34_INTERNAL_4a1a53e9_4_k_cu_8beda7bc4cuda3std6ranges3__45__cpo4nextE:
	.zero		1
	.type		_ZN34_INTERNAL_4a1a53e9_4_k_cu_8beda7bc4cuda3std6ranges3__45__cpo4swapE,@object
	.size		_ZN34_INTERNAL_4a1a53e9_4_k_cu_8beda7bc4cuda3std6ranges3__45__cpo4swapE,(_ZN34_INTERNAL_4a1a53e9_4_k_cu_8beda7bc6thrust24THRUST_300001_SM_1000_NS8cuda_cub10par_nosyncE - _ZN34_INTERNAL_4a1a53e9_4_k_cu_8beda7bc4cuda3std6ranges3__45__cpo4swapE)
_ZN34_INTERNAL_4a1a53e9_4_k_cu_8beda7bc4cuda3std6ranges3__45__cpo4swapE:
	.zero		1
	.type		_ZN34_INTERNAL_4a1a53e9_4_k_cu_8beda7bc6thrust24THRUST_300001_SM_1000_NS8cuda_cub10par_nosyncE,@object
	.size		_ZN34_INTERNAL_4a1a53e9_4_k_cu_8beda7bc6thrust24THRUST_300001_SM_1000_NS8cuda_cub10par_nosyncE,(_ZN34_INTERNAL_4a1a53e9_4_k_cu_8beda7bc6thrust24THRUST_300001_SM_1000_NS12placeholders2_9E - _ZN34_INTERNAL_4a1a53e9_4_k_cu_8beda7bc6thrust24THRUST_300001_SM_1000_NS8cuda_cub10par_nosyncE)
_ZN34_INTERNAL_4a1a53e9_4_k_cu_8beda7bc6thrust24THRUST_300001_SM_1000_NS8cuda_cub10par_nosyncE:
	.zero		1
	.type		_ZN34_INTERNAL_4a1a53e9_4_k_cu_8beda7bc6thrust24THRUST_300001_SM_1000_NS12placeholders2_9E,@object
	.size		_ZN34_INTERNAL_4a1a53e9_4_k_cu_8beda7bc6thrust24THRUST_300001_SM_1000_NS12placeholders2_9E,(_ZN34_INTERNAL_4a1a53e9_4_k_cu_8beda7bc4cuda3std3__436_GLOBAL__N__4a1a53e9_4_k_cu_8beda7bc6ignoreE - _ZN34_INTERNAL_4a1a53e9_4_k_cu_8beda7bc6thrust24THRUST_300001_SM_1000_NS12placeholders2_9E)
_ZN34_INTERNAL_4a1a53e9_4_k_cu_8beda7bc6thrust24THRUST_300001_SM_1000_NS12placeholders2_9E:
	.zero		1
	.type		_ZN34_INTERNAL_4a1a53e9_4_k_cu_8beda7bc4cuda3std3__436_GLOBAL__N__4a1a53e9_4_k_cu_8beda7bc6ignoreE,@object
	.size		_ZN34_INTERNAL_4a1a53e9_4_k_cu_8beda7bc4cuda3std3__436_GLOBAL__N__4a1a53e9_4_k_cu_8beda7bc6ignoreE,(_ZN34_INTERNAL_4a1a53e9_4_k_cu_8beda7bc4cuda3std6ranges3__45__cpo4dataE - _ZN34_INTERNAL_4a1a53e9_4_k_cu_8beda7bc4cuda3std3__436_GLOBAL__N__4a1a53e9_4_k_cu_8beda7bc6ignoreE)
_ZN34_INTERNAL_4a1a53e9_4_k_cu_8beda7bc4cuda3std3__436_GLOBAL__N__4a1a53e9_4_k_cu_8beda7bc6ignoreE:
	.zero		1
	.type		_ZN34_INTERNAL_4a1a53e9_4_k_cu_8beda7bc4cuda3std6ranges3__45__cpo4dataE,@object
	.size		_ZN34_INTERNAL_4a1a53e9_4_k_cu_8beda7bc4cuda3std6ranges3__45__cpo4dataE,(_ZN34_INTERNAL_4a1a53e9_4_k_cu_8beda7bc6thrust24THRUST_300001_SM_1000_NS12placeholders2_1E - _ZN34_INTERNAL_4a1a53e9_4_k_cu_8beda7bc4cuda3std6ranges3__45__cpo4dataE)
_ZN34_INTERNAL_4a1a53e9_4_k_cu_8beda7bc4cuda3std6ranges3__45__cpo4dataE:
	.zero		1
	.type		_ZN34_INTERNAL_4a1a53e9_4_k_cu_8beda7bc6thrust24THRUST_300001_SM_1000_NS12placeholders2_1E,@object
	.size		_ZN34_INTERNAL_4a1a53e9_4_k_cu_8beda7bc6thrust24THRUST_300001_SM_1000_NS12placeholders2_1E,(_ZN34_INTERNAL_4a1a53e9_4_k_cu_8beda7bc4cuda3std3__45__cpo5beginE - _ZN34_INTERNAL_4a1a53e9_4_k_cu_8beda7bc6thrust24THRUST_300001_SM_1000_NS12placeholders2_1E)
_ZN34_INTERNAL_4a1a53e9_4_k_cu_8beda7bc6thrust24THRUST_300001_SM_1000_NS12placeholders2_1E:
	.zero		1
	.type		_ZN34_INTERNAL_4a1a53e9_4_k_cu_8beda7bc4cuda3std3__45__cpo5beginE,@object
	.size		_ZN34_INTERNAL_4a1a53e9_4_k_cu_8beda7bc4cuda3std3__45__cpo5beginE,(_ZN34_INTERNAL_4a1a53e9_4_k_cu_8beda7bc4cuda3std6ranges3__45__cpo5beginE - _ZN34_INTERNAL_4a1a53e9_4_k_cu_8beda7bc4cuda3std3__45__cpo5beginE)
_ZN34_INTERNAL_4a1a53e9_4_k_cu_8beda7bc4cuda3std3__45__cpo5beginE:
	.zero		1
	.type		_ZN34_INTERNAL_4a1a53e9_4_k_cu_8beda7bc4cuda3std6ranges3__45__cpo5beginE,@object
	.size		_ZN34_INTERNAL_4a1a53e9_4_k_cu_8beda7bc4cuda3std6ranges3__45__cpo5beginE,(_ZN34_INTERNAL_4a1a53e9_4_k_cu_8beda7bc6thrust24THRUST_300001_SM_1000_NS12placeholders2_5E - _ZN34_INTERNAL_4a1a53e9_4_k_cu_8beda7bc4cuda3std6ranges3__45__cpo5beginE)
_ZN34_INTERNAL_4a1a53e9_4_k_cu_8beda7bc4cuda3std6ranges3__45__cpo5beginE:
	.zero		1
	.type		_ZN34_INTERNAL_4a1a53e9_4_k_cu_8beda7bc6thrust24THRUST_300001_SM_1000_NS12placeholders2_5E,@object
	.size		_ZN34_INTERNAL_4a1a53e9_4_k_cu_8beda7bc6thrust24THRUST_300001_SM_1000_NS12placeholders2_5E,(_ZN34_INTERNAL_4a1a53e9_4_k_cu_8beda7bc4cuda3std3__45__cpo6rbeginE - _ZN34_INTERNAL_4a1a53e9_4_k_cu_8beda7bc6thrust24THRUST_300001_SM_1000_NS12placeholders2_5E)
_ZN34_INTERNAL_4a1a53e9_4_k_cu_8beda7bc6thrust24THRUST_300001_SM_1000_NS12placeholders2_5E:
	.zero		1
	.type		_ZN34_INTERNAL_4a1a53e9_4_k_cu_8beda7bc4cuda3std3__45__cpo6rbeginE,@object
	.size		_ZN34_INTERNAL_4a1a53e9_4_k_cu_8beda7bc4cuda3std3__45__cpo6rbeginE,(_ZN34_INTERNAL_4a1a53e9_4_k_cu_8beda7bc4cuda3std6ranges3__45__cpo7advanceE - _ZN34_INTERNAL_4a1a53e9_4_k_cu_8beda7bc4cuda3std3__45__cpo6rbeginE)
_ZN34_INTERNAL_4a1a53e9_4_k_cu_8beda7bc4cuda3std3__45__cpo6rbeginE:
	.zero		1
	.type		_ZN34_INTERNAL_4a1a53e9_4_k_cu_8beda7bc4cuda3std6ranges3__45__cpo7advanceE,@object
	.size		_ZN34_INTERNAL_4a1a53e9_4_k_cu_8beda7bc4cuda3std6ranges3__45__cpo7advanceE,(_ZN34_INTERNAL_4a1a53e9_4_k_cu_8beda7bc4cuda3std3__47nulloptE - _ZN34_INTERNAL_4a1a53e9_4_k_cu_8beda7bc4cuda3std6ranges3__45__cpo7advanceE)
_ZN34_INTERNAL_4a1a53e9_4_k_cu_8beda7bc4cuda3std6ranges3__45__cpo7advanceE:
	.zero		1
	.type		_ZN34_INTERNAL_4a1a53e9_4_k_cu_8beda7bc4cuda3std3__47nulloptE,@object
	.size		_ZN34_INTERNAL_4a1a53e9_4_k_cu_8beda7bc4cuda3std3__47nulloptE,(_ZN34_INTERNAL_4a1a53e9_4_k_cu_8beda7bc4cuda3std6ranges3__45__cpo8distanceE - _ZN34_INTERNAL_4a1a53e9_4_k_cu_8beda7bc4cuda3std3__47nulloptE)
_ZN34_INTERNAL_4a1a53e9_4_k_cu_8beda7bc4cuda3std3__47nulloptE:
	.zero		1
	.type		_ZN34_INTERNAL_4a1a53e9_4_k_cu_8beda7bc4cuda3std6ranges3__45__cpo8distanceE,@object
	.size		_ZN34_INTERNAL_4a1a53e9_4_k_cu_8beda7bc4cuda3std6ranges3__45__cpo8distanceE,(_ZN34_INTERNAL_4a1a53e9_4_k_cu_8beda7bc6thrust24THRUST_300001_SM_1000_NS12placeholders3_10E - _ZN34_INTERNAL_4a1a53e9_4_k_cu_8beda7bc4cuda3std6ranges3__45__cpo8distanceE)
_ZN34_INTERNAL_4a1a53e9_4_k_cu_8beda7bc4cuda3std6ranges3__45__cpo8distanceE:
	.zero		1
	.type		_ZN34_INTERNAL_4a1a53e9_4_k_cu_8beda7bc6thrust24THRUST_300001_SM_1000_NS12placeholders3_10E,@object
	.size		_ZN34_INTERNAL_4a1a53e9_4_k_cu_8beda7bc6thrust24THRUST_300001_SM_1000_NS12placeholders3_10E,(_ZN34_INTERNAL_4a1a53e9_4_k_cu_8beda7bc4cuda3std3__419piecewise_constructE - _ZN34_INTERNAL_4a1a53e9_4_k_cu_8beda7bc6thrust24THRUST_300001_SM_1000_NS12placeholders3_10E)
_ZN34_INTERNAL_4a1a53e9_4_k_cu_8beda7bc6thrust24THRUST_300001_SM_1000_NS12placeholders3_10E:
	.zero		1
	.type		_ZN34_INTERNAL_4a1a53e9_4_k_cu_8beda7bc4cuda3std3__419piecewise_constructE,@object
	.size		_ZN34_INTERNAL_4a1a53e9_4_k_cu_8beda7bc4cuda3std3__419piecewise_constructE,(_ZN34_INTERNAL_4a1a53e9_4_k_cu_8beda7bc4cuda3std6ranges3__45__cpo5cdataE - _ZN34_INTERNAL_4a1a53e9_4_k_cu_8beda7bc4cuda3std3__419piecewise_constructE)
_ZN34_INTERNAL_4a1a53e9_4_k_cu_8beda7bc4cuda3std3__419piecewise_constructE:
	.zero		1
	.type		_ZN34_INTERNAL_4a1a53e9_4_k_cu_8beda7bc4cuda3std6ranges3__45__cpo5cdataE,@object
	.size		_ZN34_INTERNAL_4a1a53e9_4_k_cu_8beda7bc4cuda3std6ranges3__45__cpo5cdataE,(_ZN34_INTERNAL_4a1a53e9_4_k_cu_8beda7bc6thrust24THRUST_300001_SM_1000_NS12placeholders2_2E - _ZN34_INTERNAL_4a1a53e9_4_k_cu_8beda7bc4cuda3std6ranges3__45__cpo5cdataE)
_ZN34_INTERNAL_4a1a53e9_4_k_cu_8beda7bc4cuda3std6ranges3__45__cpo5cdataE:
	.zero		1
	.type		_ZN34_INTERNAL_4a1a53e9_4_k_cu_8beda7bc6thrust24THRUST_300001_SM_1000_NS12placeholders2_2E,@object
	.size		_ZN34_INTERNAL_4a1a53e9_4_k_cu_8beda7bc6thrust24THRUST_300001_SM_1000_NS12placeholders2_2E,(_ZN34_INTERNAL_4a1a53e9_4_k_cu_8beda7bc4cuda3std3__45__cpo3endE - _ZN34_INTERNAL_4a1a53e9_4_k_cu_8beda7bc6thrust24THRUST_300001_SM_1000_NS12placeholders2_2E)
_ZN34_INTERNAL_4a1a53e9_4_k_cu_8beda7bc6thrust24THRUST_300001_SM_1000_NS12placeholders2_2E:
	.zero		1
	.type		_ZN34_INTERNAL_4a1a53e9_4_k_cu_8beda7bc4cuda3std3__45__cpo3endE,@object
	.size		_ZN34_INTERNAL_4a1a53e9_4_k_cu_8beda7bc4cuda3std3__45__cpo3endE,(_ZN34_INTERNAL_4a1a53e9_4_k_cu_8beda7bc4cuda3std6ranges3__45__cpo3endE - _ZN34_INTERNAL_4a1a53e9_4_k_cu_8beda7bc4cuda3std3__45__cpo3endE)
_ZN34_INTERNAL_4a1a53e9_4_k_cu_8beda7bc4cuda3std3__45__cpo3endE:
	.zero		1
	.type		_ZN34_INTERNAL_4a1a53e9_4_k_cu_8beda7bc4cuda3std6ranges3__45__cpo3endE,@object
	.size		_ZN34_INTERNAL_4a1a53e9_4_k_cu_8beda7bc4cuda3std6ranges3__45__cpo3endE,(_ZN34_INTERNAL_4a1a53e9_4_k_cu_8beda7bc6thrust24THRUST_300001_SM_1000_NS12placeholders2_6E - _ZN34_INTERNAL_4a1a53e9_4_k_cu_8beda7bc4cuda3std6ranges3__45__cpo3endE)
_ZN34_INTERNAL_4a1a53e9_4_k_cu_8beda7bc4cuda3std6ranges3__45__cpo3endE:
	.zero		1
	.type		_ZN34_INTERNAL_4a1a53e9_4_k_cu_8beda7bc6thrust24THRUST_300001_SM_1000_NS12placeholders2_6E,@object
	.size		_ZN34_INTERNAL_4a1a53e9_4_k_cu_8beda7bc6thrust24THRUST_300001_SM_1000_NS12placeholders2_6E,(_ZN34_INTERNAL_4a1a53e9_4_k_cu_8beda7bc4cuda3std3__45__cpo4rendE - _ZN34_INTERNAL_4a1a53e9_4_k_cu_8beda7bc6thrust24THRUST_300001_SM_1000_NS12placeholders2_6E)
_ZN34_INTERNAL_4a1a53e9_4_k_cu_8beda7bc6thrust24THRUST_300001_SM_1000_NS12placeholders2_6E:
	.zero		1
	.type		_ZN34_INTERNAL_4a1a53e9_4_k_cu_8beda7bc4cuda3std3__45__cpo4rendE,@object
	.size		_ZN34_INTERNAL_4a1a53e9_4_k_cu_8beda7bc4cuda3std3__45__cpo4rendE,(_ZN34_INTERNAL_4a1a53e9_4_k_cu_8beda7bc4cuda3std6ranges3__45__cpo9iter_swapE - _ZN34_INTERNAL_4a1a53e9_4_k_cu_8beda7bc4cuda3std3__45__cpo4rendE)
_ZN34_INTERNAL_4a1a53e9_4_k_cu_8beda7bc4cuda3std3__45__cpo4rendE:
	.zero		1
	.type		_ZN34_INTERNAL_4a1a53e9_4_k_cu_8beda7bc4cuda3std6ranges3__45__cpo9iter_swapE,@object
	.size		_ZN34_INTERNAL_4a1a53e9_4_k_cu_8beda7bc4cuda3std6ranges3__45__cpo9iter_swapE,(_ZN34_INTERNAL_4a1a53e9_4_k_cu_8beda7bc4cuda3std3__48unexpectE - _ZN34_INTERNAL_4a1a53e9_4_k_cu_8beda7bc4cuda3std6ranges3__45__cpo9iter_swapE)
_ZN34_INTERNAL_4a1a53e9_4_k_cu_8beda7bc4cuda3std6ranges3__45__cpo9iter_swapE:
	.zero		1
	.type		_ZN34_INTERNAL_4a1a53e9_4_k_cu_8beda7bc4cuda3std3__48unexpectE,@object
	.size		_ZN34_INTERNAL_4a1a53e9_4_k_cu_8beda7bc4cuda3std3__48unexpectE,(_ZN34_INTERNAL_4a1a53e9_4_k_cu_8beda7bc6thrust24THRUST_300001_SM_1000_NS8cuda_cub3parE - _ZN34_INTERNAL_4a1a53e9_4_k_cu_8beda7bc4cuda3std3__48unexpectE)
_ZN34_INTERNAL_4a1a53e9_4_k_cu_8beda7bc4cuda3std3__48unexpectE:
	.zero		1
	.type		_ZN34_INTERNAL_4a1a53e9_4_k_cu_8beda7bc6thrust24THRUST_300001_SM_1000_NS8cuda_cub3parE,@object
	.size		_ZN34_INTERNAL_4a1a53e9_4_k_cu_8beda7bc6thrust24THRUST_300001_SM_1000_NS8cuda_cub3parE,(_ZN34_INTERNAL_4a1a53e9_4_k_cu_8beda7bc6thrust24THRUST_300001_SM_1000_NS12placeholders2_4E - _ZN34_INTERNAL_4a1a53e9_4_k_cu_8beda7bc6thrust24THRUST_300001_SM_1000_NS8cuda_cub3parE)
_ZN34_INTERNAL_4a1a53e9_4_k_cu_8beda7bc6thrust24THRUST_300001_SM_1000_NS8cuda_cub3parE:
	.zero		1
	.type		_ZN34_INTERNAL_4a1a53e9_4_k_cu_8beda7bc6thrust24THRUST_300001_SM_1000_NS12placeholders2_4E,@object
	.size		_ZN34_INTERNAL_4a1a53e9_4_k_cu_8beda7bc6thrust24THRUST_300001_SM_1000_NS12placeholders2_4E,(_ZN34_INTERNAL_4a1a53e9_4_k_cu_8beda7bc4cuda3std3__45__cpo4cendE - _ZN34_INTERNAL_4a1a53e9_4_k_cu_8beda7bc6thrust24THRUST_300001_SM_1000_NS12placeholders2_4E)
_ZN34_INTERNAL_4a1a53e9_4_k_cu_8beda7bc6thrust24THRUST_300001_SM_1000_NS12placeholders2_4E:
	.zero		1
	.type		_ZN34_INTERNAL_4a1a53e9_4_k_cu_8beda7bc4cuda3std3__45__cpo4cendE,@object
	.size		_ZN34_INTERNAL_4a1a53e9_4_k_cu_8beda7bc4cuda3std3__45__cpo4cendE,(_ZN34_INTERNAL_4a1a53e9_4_k_cu_8beda7bc4cuda3std6ranges3__45__cpo4cendE - _ZN34_INTERNAL_4a1a53e9_4_k_cu_8beda7bc4cuda3std3__45__cpo4cendE)
_ZN34_INTERNAL_4a1a53e9_4_k_cu_8beda7bc4cuda3std3__45__cpo4cendE:
	.zero		1
	.type		_ZN34_INTERNAL_4a1a53e9_4_k_cu_8beda7bc4cuda3std6ranges3__45__cpo4cendE,@object
	.size		_ZN34_INTERNAL_4a1a53e9_4_k_cu_8beda7bc4cuda3std6ranges3__45__cpo4cendE,(_ZN34_INTERNAL_4a1a53e9_4_k_cu_8beda7bc4cuda3std3__420unreachable_sentinelE - _ZN34_INTERNAL_4a1a53e9_4_k_cu_8beda7bc4cuda3std6ranges3__45__cpo4cendE)
_ZN34_INTERNAL_4a1a53e9_4_k_cu_8beda7bc4cuda3std6ranges3__45__cpo4cendE:
	.zero		1
	.type		_ZN34_INTERNAL_4a1a53e9_4_k_cu_8beda7bc4cuda3std3__420unreachable_sentinelE,@object
	.size		_ZN34_INTERNAL_4a1a53e9_4_k_cu_8beda7bc4cuda3std3__420unreachable_sentinelE,(_ZN34_INTERNAL_4a1a53e9_4_k_cu_8beda7bc4cuda3std6ranges3__45__cpo5ssizeE - _ZN34_INTERNAL_4a1a53e9_4_k_cu_8beda7bc4cuda3std3__420unreachable_sentinelE)
_ZN34_INTERNAL_4a1a53e9_4_k_cu_8beda7bc4cuda3std3__420unreachable_sentinelE:
	.zero		1
	.type		_ZN34_INTERNAL_4a1a53e9_4_k_cu_8beda7bc4cuda3std6ranges3__45__cpo5ssizeE,@object
	.size		_ZN34_INTERNAL_4a1a53e9_4_k_cu_8beda7bc4cuda3std6ranges3__45__cpo5ssizeE,(_ZN34_INTERNAL_4a1a53e9_4_k_cu_8beda7bc6thrust24THRUST_300001_SM_1000_NS12placeholders2_8E - _ZN34_INTERNAL_4a1a53e9_4_k_cu_8beda7bc4cuda3std6ranges3__45__cpo5ssizeE)
_ZN34_INTERNAL_4a1a53e9_4_k_cu_8beda7bc4cuda3std6ranges3__45__cpo5ssizeE:
	.zero		1
	.type		_ZN34_INTERNAL_4a1a53e9_4_k_cu_8beda7bc6thrust24THRUST_300001_SM_1000_NS12placeholders2_8E,@object
	.size		_ZN34_INTERNAL_4a1a53e9_4_k_cu_8beda7bc6thrust24THRUST_300001_SM_1000_NS12placeholders2_8E,(_ZN34_INTERNAL_4a1a53e9_4_k_cu_8beda7bc4cuda3std3__45__cpo5crendE - _ZN34_INTERNAL_4a1a53e9_4_k_cu_8beda7bc6thrust24THRUST_300001_SM_1000_NS12placeholders2_8E)
_ZN34_INTERNAL_4a1a53e9_4_k_cu_8beda7bc6thrust24THRUST_300001_SM_1000_NS12placeholders2_8E:
	.zero		1
	.type		_ZN34_INTERNAL_4a1a53e9_4_k_cu_8beda7bc4cuda3std3__45__cpo5crendE,@object
	.size		_ZN34_INTERNAL_4a1a53e9_4_k_cu_8beda7bc4cuda3std3__45__cpo5crendE,(_ZN34_INTERNAL_4a1a53e9_4_k_cu_8beda7bc4cuda3std6ranges3__45__cpo4prevE - _ZN34_INTERNAL_4a1a53e9_4_k_cu_8beda7bc4cuda3std3__45__cpo5crendE)
_ZN34_INTERNAL_4a1a53e9_4_k_cu_8beda7bc4cuda3std3__45__cpo5crendE:
	.zero		1
	.type		_ZN34_INTERNAL_4a1a53e9_4_k_cu_8beda7bc4cuda3std6ranges3__45__cpo4prevE,@object
	.size		_ZN34_INTERNAL_4a1a53e9_4_k_cu_8beda7bc4cuda3std6ranges3__45__cpo4prevE,(_ZN34_INTERNAL_4a1a53e9_4_k_cu_8beda7bc4cuda3std6ranges3__45__cpo9iter_moveE - _ZN34_INTERNAL_4a1a53e9_4_k_cu_8beda7bc4cuda3std6ranges3__45__cpo4prevE)
_ZN34_INTERNAL_4a1a53e9_4_k_cu_8beda7bc4cuda3std6ranges3__45__cpo4prevE:
	.zero		1
	.type		_ZN34_INTERNAL_4a1a53e9_4_k_cu_8beda7bc4cuda3std6ranges3__45__cpo9iter_moveE,@object
	.size		_ZN34_INTERNAL_4a1a53e9_4_k_cu_8beda7bc4cuda3std6ranges3__45__cpo9iter_moveE,(_ZN34_INTERNAL_4a1a53e9_4_k_cu_8beda7bc6thrust24THRUST_300001_SM_1000_NS6system6detail10sequential3seqE - _ZN34_INTERNAL_4a1a53e9_4_k_cu_8beda7bc4cuda3std6ranges3__45__cpo9iter_moveE)
_ZN34_INTERNAL_4a1a53e9_4_k_cu_8beda7bc4cuda3std6ranges3__45__cpo9iter_moveE:
	.zero		1
	.type		_ZN34_INTERNAL_4a1a53e9_4_k_cu_8beda7bc6thrust24THRUST_300001_SM_1000_NS6system6detail10sequential3seqE,@object
	.size		_ZN34_INTERNAL_4a1a53e9_4_k_cu_8beda7bc6thrust24THRUST_300001_SM_1000_NS6system6detail10sequential3seqE,(.L_31 - _ZN34_INTERNAL_4a1a53e9_4_k_cu_8beda7bc6thrust24THRUST_300001_SM_1000_NS6system6detail10sequential3seqE)
_ZN34_INTERNAL_4a1a53e9_4_k_cu_8beda7bc6thrust24THRUST_300001_SM_1000_NS6system6detail10sequential3seqE:
	.zero		1
.L_31:


//--------------------- .nv.constant0._ZN3cub18CUB_300001_SM_10006detail11EmptyKernelIvEEvv --------------------------
	.section	.nv.constant0._ZN3cub18CUB_300001_SM_10006detail11EmptyKernelIvEEvv,"a",@progbits
	.sectionflags	@""
	.align	4
.nv.constant0._ZN3cub18CUB_300001_SM_10006detail11EmptyKernelIvEEvv:
	.zero		896


//--------------------- .nv.constant0._Z12hello_kernelv --------------------------
	.section	.nv.constant0._Z12hello_kernelv,"a",@progbits
	.sectionflags	@""
	.align	4
.nv.constant0._Z12hello_kernelv:
	.zero		896


//--------------------- SYMBOLS --------------------------

	.type		.nv.reservedSmem.offset0,@object
	.size		.nv.reservedSmem.offset0,0x4
	.type		vprintf,@function
